	.headerflags	@"EF_CUDA_TEXMODE_UNIFIED EF_CUDA_64BIT_ADDRESS EF_CUDA_ACCELERATORS EF_CUDA_SM90 EF_CUDA_VIRTUAL_SM(EF_CUDA_SM90)"
	.elftype	@"ET_EXEC"


//--------------------- .nv.info                  --------------------------
	.section	.nv.info,"",@"SHT_CUDA_INFO"
	.align	4


	//----- nvinfo : EIATTR_REGCOUNT
	.align		4
        /*0000*/ 	.byte	0x04, 0x2f
        /*0002*/ 	.short	(.L_3 - .L_2)
	.align		4
.L_2:
        /*0004*/ 	.word	index@(triton_poi_fused__native_batch_norm_legit_no_training_add_relu_24)
        /*0008*/ 	.word	0x0000001a


	//----- nvinfo : EIATTR_MIN_STACK_SIZE
	.align		4
.L_3:
        /*000c*/ 	.byte	0x04, 0x12
        /*000e*/ 	.short	(.L_5 - .L_4)
	.align		4
.L_4:
        /*0010*/ 	.word	index@(triton_poi_fused__native_batch_norm_legit_no_training_add_relu_24)
        /*0014*/ 	.word	0x00000000


	//----- nvinfo : EIATTR_FRAME_SIZE
	.align		4
.L_5:
        /*0018*/ 	.byte	0x04, 0x11
        /*001a*/ 	.short	(.L_7 - .L_6)
	.align		4
.L_6:
        /*001c*/ 	.word	index@(triton_poi_fused__native_batch_norm_legit_no_training_add_relu_24)
        /*0020*/ 	.word	0x00000000


	//----- nvinfo : EIATTR_MIN_STACK_SIZE
	.align		4
.L_7:
        /*0024*/ 	.byte	0x04, 0x12
        /*0026*/ 	.short	(.L_9 - .L_8)
	.align		4
.L_8:
        /*0028*/ 	.word	index@(triton_poi_fused__native_batch_norm_legit_no_training_add_relu_24)
        /*002c*/ 	.word	0x00000000
.L_9:


//--------------------- .nv.info.triton_poi_fused__native_batch_norm_legit_no_training_add_relu_24 --------------------------
	.section	.nv.info.triton_poi_fused__native_batch_norm_legit_no_training_add_relu_24,"",@"SHT_CUDA_INFO"
	.sectionflags	@""
	.align	4


	//----- nvinfo : EIATTR_CUDA_API_VERSION
	.align		4
        /*0000*/ 	.byte	0x04, 0x37
        /*0002*/ 	.short	(.L_11 - .L_10)
.L_10:
        /*0004*/ 	.word	0x0000007c


	//----- nvinfo : EIATTR_KPARAM_INFO
	.align		4
.L_11:
        /*0008*/ 	.byte	0x04, 0x17
        /*000a*/ 	.short	(.L_13 - .L_12)
.L_12:
        /*000c*/ 	.word	0x00000000
        /*0010*/ 	.short	0x000b
        /*0012*/ 	.short	0x0058
        /*0014*/ 	.byte	0x00, 0xf0, 0x11, 0x00


	//----- nvinfo : EIATTR_KPARAM_INFO
	.align		4
.L_13:
        /*0018*/ 	.byte	0x04, 0x17
        /*001a*/ 	.short	(.L_15 - .L_14)
.L_14:
        /*001c*/ 	.word	0x00000000
        /*0020*/ 	.short	0x000a
        /*0022*/ 	.short	0x0050
        /*0024*/ 	.byte	0x00, 0xf4, 0x21, 0x00


	//----- nvinfo : EIATTR_KPARAM_INFO
	.align		4
.L_15:
        /*0028*/ 	.byte	0x04, 0x17
        /*002a*/ 	.short	(.L_17 - .L_16)
.L_16:
        /*002c*/ 	.word	0x00000000
        /*0030*/ 	.short	0x0009
        /*0032*/ 	.short	0x0048
        /*0034*/ 	.byte	0x00, 0xf4, 0x21, 0x00


	//----- nvinfo : EIATTR_KPARAM_INFO
	.align		4
.L_17:
        /*0038*/ 	.byte	0x04, 0x17
        /*003a*/ 	.short	(.L_19 - .L_18)
.L_18:
        /*003c*/ 	.word	0x00000000
        /*0040*/ 	.short	0x0008
        /*0042*/ 	.short	0x0040
        /*0044*/ 	.byte	0x00, 0xf4, 0x21, 0x00


	//----- nvinfo : EIATTR_KPARAM_INFO
	.align		4
.L_19:
        /*0048*/ 	.byte	0x04, 0x17
        /*004a*/ 	.short	(.L_21 - .L_20)
.L_20:
        /*004c*/ 	.word	0x00000000
        /*0050*/ 	.short	0x0007
        /*0052*/ 	.short	0x0038
        /*0054*/ 	.byte	0x00, 0xf4, 0x21, 0x00


	//----- nvinfo : EIATTR_KPARAM_INFO
	.align		4
.L_21:
        /*0058*/ 	.byte	0x04, 0x17
        /*005a*/ 	.short	(.L_23 - .L_22)
.L_22:
        /*005c*/ 	.word	0x00000000
        /*0060*/ 	.short	0x0006
        /*0062*/ 	.short	0x0030
        /*0064*/ 	.byte	0x00, 0xf4, 0x21, 0x00


	//----- nvinfo : EIATTR_KPARAM_INFO
	.align		4
.L_23:
        /*0068*/ 	.byte	0x04, 0x17
        /*006a*/ 	.short	(.L_25 - .L_24)
.L_24:
        /*006c*/ 	.word	0x00000000
        /*0070*/ 	.short	0x0005
        /*0072*/ 	.short	0x0028
        /*0074*/ 	.byte	0x00, 0xf4, 0x21, 0x00


	//----- nvinfo : EIATTR_KPARAM_INFO
	.align		4
.L_25:
        /*0078*/ 	.byte	0x04, 0x17
        /*007a*/ 	.short	(.L_27 - .L_26)
.L_26:
        /*007c*/ 	.word	0x00000000
        /*0080*/ 	.short	0x0004
        /*0082*/ 	.short	0x0020
        /*0084*/ 	.byte	0x00, 0xf4, 0x21, 0x00


	//----- nvinfo : EIATTR_KPARAM_INFO
	.align		4
.L_27:
        /*0088*/ 	.byte	0x04, 0x17
        /*008a*/ 	.short	(.L_29 - .L_28)
.L_28:
        /*008c*/ 	.word	0x00000000
        /*0090*/ 	.short	0x0003
        /*0092*/ 	.short	0x0018
        /*0094*/ 	.byte	0x00, 0xf4, 0x21, 0x00


	//----- nvinfo : EIATTR_KPARAM_INFO
	.align		4
.L_29:
        /*0098*/ 	.byte	0x04, 0x17
        /*009a*/ 	.short	(.L_31 - .L_30)
.L_30:
        /*009c*/ 	.word	0x00000000
        /*00a0*/ 	.short	0x0002
        /*00a2*/ 	.short	0x0010
        /*00a4*/ 	.byte	0x00, 0xf4, 0x21, 0x00


	//----- nvinfo : EIATTR_KPARAM_INFO
	.align		4
.L_31:
        /*00a8*/ 	.byte	0x04, 0x17
        /*00aa*/ 	.short	(.L_33 - .L_32)
.L_32:
        /*00ac*/ 	.word	0x00000000
        /*00b0*/ 	.short	0x0001
        /*00b2*/ 	.short	0x0008
        /*00b4*/ 	.byte	0x00, 0xf4, 0x21, 0x00


	//----- nvinfo : EIATTR_KPARAM_INFO
	.align		4
.L_33:
        /*00b8*/ 	.byte	0x04, 0x17
        /*00ba*/ 	.short	(.L_35 - .L_34)
.L_34:
        /*00bc*/ 	.word	0x00000000
        /*00c0*/ 	.short	0x0000
        /*00c2*/ 	.short	0x0000
        /*00c4*/ 	.byte	0x00, 0xf4, 0x21, 0x00


	//----- nvinfo : EIATTR_SPARSE_MMA_MASK
	.align		4
.L_35:
        /*00c8*/ 	.byte	0x03, 0x50
        /*00ca*/ 	.short	0x0000


	//----- nvinfo : EIATTR_MAXREG_COUNT
	.align		4
        /*00cc*/ 	.byte	0x03, 0x1b
        /*00ce*/ 	.short	0x00ff


	//----- nvinfo : EIATTR_EXIT_INSTR_OFFSETS
	.align		4
        /*00d0*/ 	.byte	0x04, 0x1c
        /*00d2*/ 	.short	(.L_37 - .L_36)


	//   ....[0]....
.L_36:
        /*00d4*/ 	.word	0x00000570


	//----- nvinfo : EIATTR_REQNTID
	.align		4
.L_37:
        /*00d8*/ 	.byte	0x04, 0x10
        /*00da*/ 	.short	(.L_39 - .L_38)
.L_38:
        /*00dc*/ 	.word	0x00000080
        /*00e0*/ 	.word	0x00000001
        /*00e4*/ 	.word	0x00000001


	//----- nvinfo : EIATTR_CBANK_PARAM_SIZE
	.align		4
.L_39:
        /*00e8*/ 	.byte	0x03, 0x19
        /*00ea*/ 	.short	0x005c


	//----- nvinfo : EIATTR_PARAM_CBANK
	.align		4
        /*00ec*/ 	.byte	0x04, 0x0a
        /*00ee*/ 	.short	(.L_41 - .L_40)
	.align		4
.L_40:
        /*00f0*/ 	.word	index@(.nv.constant0.triton_poi_fused__native_batch_norm_legit_no_training_add_relu_24)
        /*00f4*/ 	.short	0x0210
        /*00f6*/ 	.short	0x005c


	//----- nvinfo : EIATTR_SW_WAR
	.align		4
.L_41:
        /*00f8*/ 	.byte	0x04, 0x36
        /*00fa*/ 	.short	(.L_43 - .L_42)
.L_42:
        /*00fc*/ 	.word	0x00000008
.L_43:


//--------------------- .nv.callgraph             --------------------------
	.section	.nv.callgraph,"",@"SHT_CUDA_CALLGRAPH"
	.align	4
	.sectionentsize	8
	.align		4
        /*0000*/ 	.word	0x00000000
	.align		4
        /*0004*/ 	.word	0xffffffff
	.align		4
        /*0008*/ 	.word	0x00000000
	.align		4
        /*000c*/ 	.word	0xfffffffe
	.align		4
        /*0010*/ 	.word	0x00000000
	.align		4
        /*0014*/ 	.word	0xfffffffd
	.align		4
        /*0018*/ 	.word	0x00000000
	.align		4
        /*001c*/ 	.word	0xfffffffc


//--------------------- .nv.constant4             --------------------------
	.section	.nv.constant4,"a",@progbits
	.align	8
	.align		8
.nv.constant4:
        /*0000*/ 	.dword	_$_str
	.align		8
        /*0008*/ 	.dword	_$_str_$_2


//--------------------- .text.triton_poi_fused__native_batch_norm_legit_no_training_add_relu_24 --------------------------
	.section	.text.triton_poi_fused__native_batch_norm_legit_no_training_add_relu_24,"ax",@progbits
	.align	128
        .global         triton_poi_fused__native_batch_norm_legit_no_training_add_relu_24
        .type           triton_poi_fused__native_batch_norm_legit_no_training_add_relu_24,@function
        .size           triton_poi_fused__native_batch_norm_legit_no_training_add_relu_24,(.L_x_1 - triton_poi_fused__native_batch_norm_legit_no_training_add_relu_24)
        .other          triton_poi_fused__native_batch_norm_legit_no_training_add_relu_24,@"STO_CUDA_ENTRY STV_DEFAULT"
triton_poi_fused__native_batch_norm_legit_no_training_add_relu_24:
.text.triton_poi_fused__native_batch_norm_legit_no_training_add_relu_24:
[----:B------:R-:W-:Y:S01]  /*0000*/  LDC R1, c[0x0][0x28] ;  /* 0x00000a00ff017b82 */ /* 0x000fe20000000800 */
[----:B------:R-:W1:Y:S07]  /*0010*/  S2R R0, SR_TID.X ;  /* 0x0000000000007919 */ /* 0x000e6e0000002100 */
[----:B------:R-:W2:Y:S01]  /*0020*/  LDC.64 R16, c[0x0][0x250] ;  /* 0x00009400ff107b82 */ /* 0x000ea20000000a00 */
[----:B------:R-:W-:Y:S01]  /*0030*/  ULDC.64 UR4, c[0x0][0x208] ;  /* 0x0000820000047ab9 */ /* 0x000fe20000000a00 */
[----:B------:R-:W3:Y:S06]  /*0040*/  S2R R5, SR_CTAID.X ;  /* 0x0000000000057919 */ /* 0x000eec0000002500 */
[----:B------:R-:W4:Y:S08]  /*0050*/  LDC.64 R18, c[0x0][0x248] ;  /* 0x00009200ff127b82 */ /* 0x000f300000000a00 */
[----:B------:R-:W5:Y:S08]  /*0060*/  LDC.64 R22, c[0x0][0x218] ;  /* 0x00008600ff167b82 */ /* 0x000f700000000a00 */
[----:B------:R-:W4:Y:S01]  /*0070*/  LDC.64 R8, c[0x0][0x240] ;  /* 0x00009000ff087b82 */ /* 0x000f220000000a00 */
[----:B-1----:R-:W-:-:S07]  /*0080*/  SHF.L.U32 R0, R0, 0x1, RZ ;  /* 0x0000000100007819 */ /* 0x002fce00000006ff */
[----:B------:R-:W1:Y:S01]  /*0090*/  LDC.64 R20, c[0x0][0x220] ;  /* 0x00008800ff147b82 */ /* 0x000e620000000a00 */
[----:B---3--:R-:W-:Y:S02]  /*00a0*/  SHF.R.S32.HI R3, RZ, 0x17, R5 ;  /* 0x00000017ff037819 */ /* 0x008fe40000011405 */
[----:B------:R-:W-:Y:S02]  /*00b0*/  LOP3.LUT R0, R0, 0xfe, RZ, 0xc0, !PT ;  /* 0x000000fe00007812 */ /* 0x000fe400078ec0ff */
[----:B------:R-:W-:-:S03]  /*00c0*/  SGXT R3, R3, 0x1 ;  /* 0x000000010303781a */ /* 0x000fc60000000200 */
[----:B------:R-:W3:Y:S01]  /*00d0*/  LDC.64 R14, c[0x0][0x230] ;  /* 0x00008c00ff0e7b82 */ /* 0x000ee20000000a00 */
[----:B------:R-:W-:-:S04]  /*00e0*/  LEA R12, R5, R0, 0x8 ;  /* 0x00000000050c7211 */ /* 0x000fc800078e40ff */
[----:B------:R-:W-:-:S03]  /*00f0*/  LEA.HI R3, R3, R12, RZ, 0x2 ;  /* 0x0000000c03037211 */ /* 0x000fc600078f10ff */
[----:B------:R-:W1:Y:S01]  /*0100*/  LDC.64 R4, c[0x0][0x228] ;  /* 0x00008a00ff047b82 */ /* 0x000e620000000a00 */
[--C-:B------:R-:W-:Y:S02]  /*0110*/  SHF.R.S32.HI R13, RZ, 0x2, R3.reuse ;  /* 0x00000002ff0d7819 */ /* 0x100fe40000011403 */
[----:B------:R-:W-:-:S04]  /*0120*/  SHF.R.S32.HI R0, RZ, 0x1f, R3 ;  /* 0x0000001fff007819 */ /* 0x000fc80000011403 */
[----:B------:R-:W-:Y:S01]  /*0130*/  LEA.HI R0, R0, R13, RZ, 0xb ;  /* 0x0000000d00007211 */ /* 0x000fe200078f58ff */
[----:B------:R-:W3:Y:S03]  /*0140*/  LDC.64 R10, c[0x0][0x238] ;  /* 0x00008e00ff0a7b82 */ /* 0x000ee60000000a00 */
[----:B------:R-:W-:-:S04]  /*0150*/  LOP3.LUT R0, R0, 0xfffff800, RZ, 0xc0, !PT ;  /* 0xfffff80000007812 */ /* 0x000fc800078ec0ff */
[----:B------:R-:W-:Y:S01]  /*0160*/  IADD3 R13, R13, -R0, RZ ;  /* 0x800000000d0d7210 */ /* 0x000fe20007ffe0ff */
[----:B------:R-:W3:Y:S04]  /*0170*/  LDC.64 R6, c[0x0][0x258] ;  /* 0x00009600ff067b82 */ /* 0x000ee80000000a00 */
[----:B--2---:R-:W-:-:S04]  /*0180*/  IMAD.WIDE R16, R13, 0x4, R16 ;  /* 0x000000040d107825 */ /* 0x004fc800078e0210 */
[C---:B01----:R-:W-:Y:S01]  /*0190*/  IMAD.WIDE R4, R13.reuse, 0x4, R4 ;  /* 0x000000040d047825 */ /* 0x043fe200078e0204 */
[----:B------:R-:W0:Y:S01]  /*01a0*/  LDC.64 R2, c[0x0][0x260] ;  /* 0x00009800ff027b82 */ /* 0x000e220000000a00 */
[----:B------:R-:W2:Y:S04]  /*01b0*/  LDG.E.EL R16, desc[UR4][R16.64] ;  /* 0x0000000410107981 */ /* 0x000ea8000c2e1900 */
[----:B------:R5:W2:Y:S01]  /*01c0*/  LDG.E.EL R0, desc[UR4][R4.64] ;  /* 0x0000000404007981 */ /* 0x000aa2000c2e1900 */
[----:B----4-:R-:W-:-:S04]  /*01d0*/  IMAD.WIDE R18, R13, 0x4, R18 ;  /* 0x000000040d127825 */ /* 0x010fc800078e0212 */
[C---:B------:R-:W-:Y:S02]  /*01e0*/  IMAD.WIDE R8, R12.reuse, 0x4, R8 ;  /* 0x000000040c087825 */ /* 0x040fe400078e0208 */
[----:B------:R-:W4:Y:S02]  /*01f0*/  LDG.E.EL R18, desc[UR4][R18.64] ;  /* 0x0000000412127981 */ /* 0x000f24000c2e1900 */
[C---:B------:R-:W-:Y:S02]  /*0200*/  IMAD.WIDE R20, R13.reuse, 0x4, R20 ;  /* 0x000000040d147825 */ /* 0x040fe400078e0214 */
[----:B------:R-:W4:Y:S02]  /*0210*/  LDG.E.64 R8, desc[UR4][R8.64] ;  /* 0x0000000408087981 */ /* 0x000f24000c1e1b00 */
[----:B-----5:R-:W-:Y:S02]  /*0220*/  IMAD.WIDE R4, R12, 0x4, R22 ;  /* 0x000000040c047825 */ /* 0x020fe400078e0216 */
[----:B------:R-:W5:Y:S02]  /*0230*/  LDG.E.EL R17, desc[UR4][R20.64] ;  /* 0x0000000414117981 */ /* 0x000f64000c2e1900 */
[----:B---3--:R-:W-:-:S02]  /*0240*/  IMAD.WIDE R14, R13, 0x4, R14 ;  /* 0x000000040d0e7825 */ /* 0x008fc400078e020e */
[----:B------:R-:W5:Y:S02]  /*0250*/  LDG.E.64 R4, desc[UR4][R4.64] ;  /* 0x0000000404047981 */ /* 0x000f64000c1e1b00 */
[C---:B------:R-:W-:Y:S02]  /*0260*/  IMAD.WIDE R10, R13.reuse, 0x4, R10 ;  /* 0x000000040d0a7825 */ /* 0x040fe400078e020a */
[----:B------:R-:W3:Y:S02]  /*0270*/  LDG.E.EL R14, desc[UR4][R14.64] ;  /* 0x000000040e0e7981 */ /* 0x000ee4000c2e1900 */
[C---:B------:R-:W-:Y:S02]  /*0280*/  IMAD.WIDE R6, R13.reuse, 0x4, R6 ;  /* 0x000000040d067825 */ /* 0x040fe400078e0206 */
[----:B------:R-:W3:Y:S02]  /*0290*/  LDG.E.EL R11, desc[UR4][R10.64] ;  /* 0x000000040a0b7981 */ /* 0x000ee4000c2e1900 */
[----:B0-----:R-:W-:-:S02]  /*02a0*/  IMAD.WIDE R2, R13, 0x4, R2 ;  /* 0x000000040d027825 */ /* 0x001fc400078e0202 */
[----:B------:R0:W3:Y:S04]  /*02b0*/  LDG.E.EL R6, desc[UR4][R6.64] ;  /* 0x0000000406067981 */ /* 0x0000e8000c2e1900 */
[----:B------:R1:W3:Y:S01]  /*02c0*/  LDG.E.EL R13, desc[UR4][R2.64] ;  /* 0x00000004020d7981 */ /* 0x0002e2000c2e1900 */
[----:B0-----:R-:W-:Y:S01]  /*02d0*/  HFMA2.MMA R7, -RZ, RZ, 1.625, 0 ;  /* 0x3e800000ff077435 */ /* 0x001fe200000001ff */
[----:B-1----:R-:W0:Y:S02]  /*02e0*/  LDC.64 R2, c[0x0][0x210] ;  /* 0x00008400ff027b82 */ /* 0x002e240000000a00 */
[----:B0-----:R-:W-:-:S04]  /*02f0*/  IMAD.WIDE R2, R12, 0x4, R2 ;  /* 0x000000040c027825 */ /* 0x001fc800078e0202 */
[----:B--2---:R-:W-:Y:S01]  /*0300*/  FADD R16, R16, 9.9999997473787516356e-06 ;  /* 0x3727c5ac10107421 */ /* 0x004fe20000000000 */
[----:B------:R-:W-:-:S03]  /*0310*/  FADD R0, R0, 9.9999997473787516356e-06 ;  /* 0x3727c5ac00007421 */ /* 0x000fc60000000000 */
[----:B------:R-:W0:Y:S08]  /*0320*/  MUFU.SQRT R20, R16 ;  /* 0x0000001000147308 */ /* 0x000e300000002000 */
[----:B------:R-:W1:Y:S01]  /*0330*/  MUFU.SQRT R19, R0 ;  /* 0x0000000000137308 */ /* 0x000e620000002000 */
[C---:B0-----:R-:W-:Y:S02]  /*0340*/  FSETP.GT.AND P1, PT, R20.reuse, 8.50705917302346158658e+37, PT ;  /* 0x7e8000001400780b */ /* 0x041fe40003f24000 */
[----:B------:R-:W-:-:S02]  /*0350*/  FSETP.GEU.AND P3, PT, R20, 1.175494350822287508e-38, PT ;  /* 0x008000001400780b */ /* 0x000fc40003f6e000 */
[C---:B-1----:R-:W-:Y:S02]  /*0360*/  FSETP.GT.AND P0, PT, R19.reuse, 8.50705917302346158658e+37, PT ;  /* 0x7e8000001300780b */ /* 0x042fe40003f04000 */
[----:B------:R-:W-:-:S07]  /*0370*/  FSETP.GEU.AND P2, PT, R19, 1.175494350822287508e-38, PT ;  /* 0x008000001300780b */ /* 0x000fce0003f4e000 */
[----:B------:R-:W-:-:S04]  /*0380*/  @P1 FMUL R20, R20, 0.25 ;  /* 0x3e80000014141820 */ /* 0x000fc80000400000 */
[----:B------:R-:W-:Y:S01]  /*0390*/  @!P3 FMUL R20, R20, 16777216 ;  /* 0x4b8000001414b820 */ /* 0x000fe20000400000 */
[----:B------:R-:W-:-:S04]  /*03a0*/  @P0 FMUL R19, R19, 0.25 ;  /* 0x3e80000013130820 */ /* 0x000fc80000400000 */
[----:B------:R-:W-:Y:S01]  /*03b0*/  @!P2 FMUL R19, R19, 16777216 ;  /* 0x4b8000001313a820 */ /* 0x000fe20000400000 */
[----:B------:R-:W0:Y:S01]  /*03c0*/  MUFU.RCP R20, R20 ;  /* 0x0000001400147308 */ /* 0x000e220000001000 */
[----:B------:R-:W-:-:S07]  /*03d0*/  FSEL R0, R7, 1, P0 ;  /* 0x3f80000007007808 */ /* 0x000fce0000000000 */
[----:B------:R-:W1:Y:S01]  /*03e0*/  MUFU.RCP R19, R19 ;  /* 0x0000001300137308 */ /* 0x000e620000001000 */
[----:B------:R-:W-:Y:S01]  /*03f0*/  FSEL R7, R7, 1, P1 ;  /* 0x3f80000007077808 */ /* 0x000fe20000800000 */
[----:B------:R-:W-:-:S04]  /*0400*/  @!P2 FMUL R0, R0, 16777216 ;  /* 0x4b8000000000a820 */ /* 0x000fc80000400000 */
[----:B------:R-:W-:Y:S01]  /*0410*/  @!P3 FMUL R7, R7, 16777216 ;  /* 0x4b8000000707b820 */ /* 0x000fe20000400000 */
[--C-:B-----5:R-:W-:Y:S01]  /*0420*/  FADD R15, R4, -R17.reuse ;  /* 0x80000011040f7221 */ /* 0x120fe20000000000 */
[--C-:B----4-:R-:W-:Y:S02]  /*0430*/  FADD R8, R8, -R18.reuse ;  /* 0x8000001208087221 */ /* 0x110fe40000000000 */
[----:B0-----:R-:W-:Y:S01]  /*0440*/  FMUL R7, R20, R7 ;  /* 0x0000000714077220 */ /* 0x001fe20000400000 */
[----:B------:R-:W-:Y:S01]  /*0450*/  FADD R5, R5, -R17 ;  /* 0x8000001105057221 */ /* 0x000fe20000000000 */
[----:B------:R-:W-:Y:S01]  /*0460*/  FADD R18, R9, -R18 ;  /* 0x8000001209127221 */ /* 0x000fe20000000000 */
[----:B-1----:R-:W-:Y:S01]  /*0470*/  FMUL R0, R19, R0 ;  /* 0x0000000013007220 */ /* 0x002fe20000400000 */
[C---:B------:R-:W-:Y:S02]  /*0480*/  FMUL R8, R7.reuse, R8 ;  /* 0x0000000807087220 */ /* 0x040fe40000400000 */
[----:B------:R-:W-:Y:S01]  /*0490*/  FMUL R18, R7, R18 ;  /* 0x0000001207127220 */ /* 0x000fe20000400000 */
[C---:B------:R-:W-:Y:S01]  /*04a0*/  FMUL R15, R0.reuse, R15 ;  /* 0x0000000f000f7220 */ /* 0x040fe20000400000 */
[----:B------:R-:W-:Y:S01]  /*04b0*/  FMUL R0, R0, R5 ;  /* 0x0000000500007220 */ /* 0x000fe20000400000 */
[----:B---3--:R-:W-:-:S02]  /*04c0*/  FFMA R8, R6, R8, R13 ;  /* 0x0000000806087223 */ /* 0x008fc4000000000d */
[C-C-:B------:R-:W-:Y:S01]  /*04d0*/  FFMA R15, R14.reuse, R15, R11.reuse ;  /* 0x0000000f0e0f7223 */ /* 0x140fe2000000000b */
[----:B------:R-:W-:Y:S01]  /*04e0*/  FFMA R11, R14, R0, R11 ;  /* 0x000000000e0b7223 */ /* 0x000fe2000000000b */
[----:B------:R-:W-:-:S03]  /*04f0*/  FFMA R18, R6, R18, R13 ;  /* 0x0000001206127223 */ /* 0x000fc6000000000d */
[----:B------:R-:W-:Y:S01]  /*0500*/  FSETP.GEU.AND P0, PT, R15, -R8, PT ;  /* 0x800000080f00720b */ /* 0x000fe20003f0e000 */
[----:B------:R-:W-:Y:S01]  /*0510*/  FADD R8, R8, R15 ;  /* 0x0000000f08087221 */ /* 0x000fe20000000000 */
[----:B------:R-:W-:Y:S01]  /*0520*/  FADD R0, R18, R11 ;  /* 0x0000000b12007221 */ /* 0x000fe20000000000 */
[----:B------:R-:W-:-:S03]  /*0530*/  FSETP.GEU.AND P1, PT, R11, -R18, PT ;  /* 0x800000120b00720b */ /* 0x000fc60003f2e000 */
[----:B------:R-:W-:Y:S02]  /*0540*/  FSEL R8, R8, RZ, P0 ;  /* 0x000000ff08087208 */ /* 0x000fe40000000000 */
[----:B------:R-:W-:-:S05]  /*0550*/  FSEL R9, R0, RZ, P1 ;  /* 0x000000ff00097208 */ /* 0x000fca0000800000 */
[----:B------:R-:W-:Y:S01]  /*0560*/  STG.E.64 desc[UR4][R2.64], R8 ;  /* 0x0000000802007986 */ /* 0x000fe2000c101b04 */
[----:B------:R-:W-:Y:S05]  /*0570*/  EXIT ;  /* 0x000000000000794d */ /* 0x000fea0003800000 */
.L_x_0:
[----:B------:R-:W-:-:S00]  /*0580*/  BRA `(.L_x_0) ;  /* 0xfffffffc00fc7947 */ /* 0x000fc0000383ffff */
[----:B------:R-:W-:-:S00]  /*0590*/  NOP ;  /* 0x0000000000007918 */ /* 0x000fc00000000000 */
        /* <DEDUP_REMOVED lines=14> */
.L_x_1:


//--------------------- .nv.global.init           --------------------------
	.section	.nv.global.init,"aw",@progbits
.nv.global.init:
	.type		_$_str,@object
	.size		_$_str,(_$_str_$_2 - _$_str)
_$_str:
        /*0000*/ 	.byte	0x5f, 0x5f, 0x43, 0x55, 0x44, 0x41, 0x5f, 0x46, 0x54, 0x5a, 0x00
	.type		_$_str_$_2,@object
	.size		_$_str_$_2,(.L_1 - _$_str_$_2)
_$_str_$_2:
        /*000b*/ 	.byte	0x5f, 0x5f, 0x43, 0x55, 0x44, 0x41, 0x5f, 0x50, 0x52, 0x45, 0x43, 0x5f, 0x53, 0x51, 0x52, 0x54
        /*001b*/ 	.byte	0x00
.L_1:


//--------------------- .nv.constant0.triton_poi_fused__native_batch_norm_legit_no_training_add_relu_24 --------------------------
	.section	.nv.constant0.triton_poi_fused__native_batch_norm_legit_no_training_add_relu_24,"a",@progbits
	.sectionflags	@""
	.align	4
.nv.constant0.triton_poi_fused__native_batch_norm_legit_no_training_add_relu_24:
	.zero		620
